//
// Generated by NVIDIA NVVM Compiler
//
// Compiler Build ID: CL-36424714
// Cuda compilation tools, release 13.0, V13.0.88
// Based on NVVM 20.0.0
//

.version 9.0
.target sm_100
.address_size 64

	// .globl	_Z15bitManipulationPii
.extern .func  (.param .b32 func_retval0) vprintf
(
	.param .b64 vprintf_param_0,
	.param .b64 vprintf_param_1
)
;
.global .align 1 .b8 $str[70] = {73, 110, 112, 117, 116, 58, 32, 37, 100, 44, 32, 65, 78, 68, 58, 32, 37, 100, 44, 32, 79, 82, 58, 32, 37, 100, 44, 32, 88, 79, 82, 58, 32, 37, 100, 44, 32, 76, 101, 102, 116, 32, 83, 104, 105, 102, 116, 58, 32, 37, 100, 44, 32, 82, 105, 103, 104, 116, 32, 83, 104, 105, 102, 116, 58, 32, 37, 100, 10};

.visible .entry _Z15bitManipulationPii(
	.param .u64 .ptr .align 1 _Z15bitManipulationPii_param_0,
	.param .u32 _Z15bitManipulationPii_param_1
)
{
	.local .align 8 .b8 	__local_depot0[24];
	.reg .b64 	%SP;
	.reg .b64 	%SPL;
	.reg .pred 	%p<2>;
	.reg .b32 	%r<14>;
	.reg .b64 	%rd<9>;

	mov.u64 	%SPL, __local_depot0;
	cvta.local.u64 	%SP, %SPL;
	ld.param.u64 	%rd1, [_Z15bitManipulationPii_param_0];
	ld.param.u32 	%r2, [_Z15bitManipulationPii_param_1];
	mov.u32 	%r3, %ctaid.x;
	mov.u32 	%r4, %ntid.x;
	mov.u32 	%r5, %tid.x;
	mad.lo.s32 	%r1, %r3, %r4, %r5;
	setp.ge.s32 	%p1, %r1, %r2;
	@%p1 bra 	$L__BB0_2;
	add.u64 	%rd2, %SP, 0;
	add.u64 	%rd3, %SPL, 0;
	cvta.to.global.u64 	%rd4, %rd1;
	mul.wide.s32 	%rd5, %r1, 4;
	add.s64 	%rd6, %rd4, %rd5;
	ld.global.u32 	%r6, [%rd6];
	and.b32  	%r7, %r6, 15;
	or.b32  	%r8, %r6, 240;
	xor.b32  	%r9, %r6, 255;
	shl.b32 	%r10, %r6, 1;
	shr.s32 	%r11, %r6, 1;
	st.local.v2.u32 	[%rd3], {%r6, %r7};
	st.local.v2.u32 	[%rd3+8], {%r8, %r9};
	st.local.v2.u32 	[%rd3+16], {%r10, %r11};
	mov.u64 	%rd7, $str;
	cvta.global.u64 	%rd8, %rd7;
	{ // callseq 0, 0
	.param .b64 param0;
	st.param.b64 	[param0], %rd8;
	.param .b64 param1;
	st.param.b64 	[param1], %rd2;
	.param .b32 retval0;
	call.uni (retval0), 
	vprintf, 
	(
	param0, 
	param1
	);
	ld.param.b32 	%r12, [retval0];
	} // callseq 0
$L__BB0_2:
	ret;

}


// ===== COMPILED SASS (sm_100) =====

	.target	sm_100

	.elftype	@"ET_EXEC"


//--------------------- .note.nv.tkinfo           --------------------------
	.section	.note.nv.tkinfo,"",@"SHT_NOTE"
	.sectionflags	@"SHF_NOTE_NV_TKINFO"
	.tkinfo
        /*0018*/ 	.word	0x00000002
        /*0030*/ 	.string	""
        /*0030*/ 	.string	"ptxas"
        /*0030*/ 	.string	"Cuda compilation tools, release 13.0, V13.0.88"
        /*0030*/ 	.string	"Build cuda_13.0.r13.0/compiler.36424714_0"
        /*0030*/ 	.string	"-arch sm_100 -m 64 "



//--------------------- .note.nv.cuinfo           --------------------------
	.section	.note.nv.cuinfo,"",@"SHT_NOTE"
	.sectionflags	@"SHF_NOTE_NV_CUINFO"
        /*0018*/ 	.short	0x0002
        /*001a*/ 	.short	0x0064
        /*001c*/ 	.short	0x0082
	.zero		2


//--------------------- .nv.info                  --------------------------
	.section	.nv.info,"",@"SHT_CUDA_INFO"
	.align	4


	//----- nvinfo : EIATTR_REGCOUNT
	.align		4
        /*0000*/ 	.byte	0x04, 0x2f
        /*0002*/ 	.short	(.L_2 - .L_1)
	.align		4
.L_1:
        /*0004*/ 	.word	index@(_Z15bitManipulationPii)
        /*0008*/ 	.word	0x00000018


	//----- nvinfo : EIATTR_FRAME_SIZE
	.align		4
.L_2:
        /*000c*/ 	.byte	0x04, 0x11
        /*000e*/ 	.short	(.L_4 - .L_3)
	.align		4
.L_3:
        /*0010*/ 	.word	index@(_Z15bitManipulationPii)
        /*0014*/ 	.word	0x00000018


	//----- nvinfo : EIATTR_MIN_STACK_SIZE
	.align		4
.L_4:
        /*0018*/ 	.byte	0x04, 0x12
        /*001a*/ 	.short	(.L_6 - .L_5)
	.align		4
.L_5:
        /*001c*/ 	.word	index@(_Z15bitManipulationPii)
        /*0020*/ 	.word	0x00000018
.L_6:


//--------------------- .nv.compat                --------------------------
	.section	.nv.compat,"",@"SHT_CUDA_COMPAT_INFO"
	.align	4
        /*0000*/ 	.byte	0x02, 0x09, 0x00, 0x00, 0x02, 0x02, 0x01, 0x00, 0x02, 0x05, 0x05, 0x00, 0x03, 0x07, 0x01, 0x01
        /*0010*/ 	.byte	0x02, 0x03, 0x00, 0x00, 0x02, 0x06, 0x01, 0x00, 0x04, 0x0b, 0x08, 0x00, 0x09, 0x00, 0x00, 0x00
        /*0020*/ 	.byte	0x00, 0x00, 0x00, 0x00


//--------------------- .nv.info._Z15bitManipulationPii --------------------------
	.section	.nv.info._Z15bitManipulationPii,"",@"SHT_CUDA_INFO"
	.sectionflags	@""
	.align	4


	//----- nvinfo : EIATTR_CUDA_API_VERSION
	.align		4
        /*0000*/ 	.byte	0x04, 0x37
        /*0002*/ 	.short	(.L_8 - .L_7)
.L_7:
        /*0004*/ 	.word	0x00000082


	//----- nvinfo : EIATTR_KPARAM_INFO
	.align		4
.L_8:
        /*0008*/ 	.byte	0x04, 0x17
        /*000a*/ 	.short	(.L_10 - .L_9)
.L_9:
        /*000c*/ 	.word	0x00000000
        /*0010*/ 	.short	0x0001
        /*0012*/ 	.short	0x0008
        /*0014*/ 	.byte	0x00, 0xf0, 0x11, 0x00


	//----- nvinfo : EIATTR_KPARAM_INFO
	.align		4
.L_10:
        /*0018*/ 	.byte	0x04, 0x17
        /*001a*/ 	.short	(.L_12 - .L_11)
.L_11:
        /*001c*/ 	.word	0x00000000
        /*0020*/ 	.short	0x0000
        /*0022*/ 	.short	0x0000
        /*0024*/ 	.byte	0x00, 0xf5, 0x21, 0x00


	//----- nvinfo : EIATTR_SPARSE_MMA_MASK
	.align		4
.L_12:
        /*0028*/ 	.byte	0x03, 0x50
        /*002a*/ 	.short	0x0000


	//----- nvinfo : EIATTR_MAXREG_COUNT
	.align		4
        /*002c*/ 	.byte	0x03, 0x1b
        /*002e*/ 	.short	0x00ff


	//----- nvinfo : EIATTR_EXTERNS
	.align		4
        /*0030*/ 	.byte	0x04, 0x0f
        /*0032*/ 	.short	(.L_14 - .L_13)


	//   ....[0]....
	.align		4
.L_13:
        /*0034*/ 	.word	index@(vprintf)


	//----- nvinfo : EIATTR_MERCURY_ISA_VERSION
	.align		4
.L_14:
        /*0038*/ 	.byte	0x03, 0x5f
        /*003a*/ 	.short	0x0101


	//----- nvinfo : EIATTR_VRC_CTA_INIT_COUNT
	.align		4
        /*003c*/ 	.byte	0x02, 0x4a
	.zero		1
	.zero		1


	//----- nvinfo : EIATTR_SYSCALL_OFFSETS
	.align		4
        /*0040*/ 	.byte	0x04, 0x46
        /*0042*/ 	.short	(.L_16 - .L_15)


	//   ....[0]....
.L_15:
        /*0044*/ 	.word	0x000001f0


	//----- nvinfo : EIATTR_EXIT_INSTR_OFFSETS
	.align		4
.L_16:
        /*0048*/ 	.byte	0x04, 0x1c
        /*004a*/ 	.short	(.L_18 - .L_17)


	//   ....[0]....
.L_17:
        /*004c*/ 	.word	0x000000c0


	//   ....[1]....
        /*0050*/ 	.word	0x00000200


	//----- nvinfo : EIATTR_CRS_STACK_SIZE
	.align		4
.L_18:
        /*0054*/ 	.byte	0x04, 0x1e
        /*0056*/ 	.short	(.L_20 - .L_19)
.L_19:
        /*0058*/ 	.word	0x00000000


	//----- nvinfo : EIATTR_CBANK_PARAM_SIZE
	.align		4
.L_20:
        /*005c*/ 	.byte	0x03, 0x19
        /*005e*/ 	.short	0x000c


	//----- nvinfo : EIATTR_PARAM_CBANK
	.align		4
        /*0060*/ 	.byte	0x04, 0x0a
        /*0062*/ 	.short	(.L_22 - .L_21)
	.align		4
.L_21:
        /*0064*/ 	.word	index@(.nv.constant0._Z15bitManipulationPii)
        /*0068*/ 	.short	0x0380
        /*006a*/ 	.short	0x000c


	//----- nvinfo : EIATTR_SW_WAR
	.align		4
.L_22:
        /*006c*/ 	.byte	0x04, 0x36
        /*006e*/ 	.short	(.L_24 - .L_23)
.L_23:
        /*0070*/ 	.word	0x00000008
.L_24:


//--------------------- .nv.callgraph             --------------------------
	.section	.nv.callgraph,"",@"SHT_CUDA_CALLGRAPH"
	.align	4
	.sectionentsize	8
	.align		4
        /*0000*/ 	.word	0x00000000
	.align		4
        /*0004*/ 	.word	0xffffffff
	.align		4
        /*0008*/ 	.word	index@(_Z15bitManipulationPii)
	.align		4
        /*000c*/ 	.word	index@(vprintf)
	.align		4
        /*0010*/ 	.word	0x00000000
	.align		4
        /*0014*/ 	.word	0xfffffffe
	.align		4
        /*0018*/ 	.word	0x00000000
	.align		4
        /*001c*/ 	.word	0xfffffffd
	.align		4
        /*0020*/ 	.word	0x00000000
	.align		4
        /*0024*/ 	.word	0xfffffffc


//--------------------- .nv.constant4             --------------------------
	.section	.nv.constant4,"a",@progbits
	.align	8
	.align		8
.nv.constant4:
        /*0000*/ 	.dword	vprintf
	.align		8
        /*0008*/ 	.dword	$str


//--------------------- .text._Z15bitManipulationPii --------------------------
	.section	.text._Z15bitManipulationPii,"ax",@progbits
	.align	128
        .global         _Z15bitManipulationPii
        .type           _Z15bitManipulationPii,@function
        .size           _Z15bitManipulationPii,(.L_x_2 - _Z15bitManipulationPii)
        .other          _Z15bitManipulationPii,@"STO_CUDA_ENTRY STV_DEFAULT"
_Z15bitManipulationPii:
.text._Z15bitManipulationPii:
[----:B------:R-:W0:Y:S01]  /*0000*/  LDC R1, c[0x0][0x37c] ;  /* 0x0000df00ff017b82 */ /* 0x000e220000000800 */
[----:B------:R-:W1:Y:S01]  /*0010*/  S2R R0, SR_TID.X ;  /* 0x0000000000007919 */ /* 0x000e620000002100 */
[----:B------:R-:W2:Y:S06]  /*0020*/  LDCU UR5, c[0x0][0x2fc] ;  /* 0x00005f80ff0577ac */ /* 0x000eac0008000800 */
[----:B------:R-:W1:Y:S01]  /*0030*/  S2UR UR6, SR_CTAID.X ;  /* 0x00000000000679c3 */ /* 0x000e620000002500 */
[----:B0-----:R-:W-:Y:S01]  /*0040*/  VIADD R1, R1, 0xffffffe8 ;  /* 0xffffffe801017836 */ /* 0x001fe20000000000 */
[----:B------:R-:W0:Y:S01]  /*0050*/  LDCU UR7, c[0x0][0x388] ;  /* 0x00007100ff0777ac */ /* 0x000e220008000800 */
[----:B------:R-:W3:Y:S05]  /*0060*/  LDCU UR4, c[0x0][0x2f8] ;  /* 0x00005f00ff0477ac */ /* 0x000eea0008000800 */
[----:B------:R-:W1:Y:S01]  /*0070*/  LDC R3, c[0x0][0x360] ;  /* 0x0000d800ff037b82 */ /* 0x000e620000000800 */
[----:B---3--:R-:W-:-:S05]  /*0080*/  IADD3 R6, P1, PT, R1, UR4, RZ ;  /* 0x0000000401067c10 */ /* 0x008fca000ff3e0ff */
[----:B--2---:R-:W-:Y:S02]  /*0090*/  IMAD.X R7, RZ, RZ, UR5, P1 ;  /* 0x00000005ff077e24 */ /* 0x004fe400088e06ff */
[----:B-1----:R-:W-:-:S05]  /*00a0*/  IMAD R3, R3, UR6, R0 ;  /* 0x0000000603037c24 */ /* 0x002fca000f8e0200 */
[----:B0-----:R-:W-:-:S13]  /*00b0*/  ISETP.GE.AND P0, PT, R3, UR7, PT ;  /* 0x0000000703007c0c */ /* 0x001fda000bf06270 */
[----:B------:R-:W-:Y:S05]  /*00c0*/  @P0 EXIT ;  /* 0x000000000000094d */ /* 0x000fea0003800000 */
[----:B------:R-:W0:Y:S01]  /*00d0*/  LDC.64 R4, c[0x0][0x380] ;  /* 0x0000e000ff047b82 */ /* 0x000e220000000a00 */
[----:B------:R-:W1:Y:S01]  /*00e0*/  LDCU.64 UR4, c[0x0][0x358] ;  /* 0x00006b00ff0477ac */ /* 0x000e620008000a00 */
[----:B0-----:R-:W-:-:S05]  /*00f0*/  IMAD.WIDE R4, R3, 0x4, R4 ;  /* 0x0000000403047825 */ /* 0x001fca00078e0204 */
[----:B-1----:R0:W2:Y:S01]  /*0100*/  LDG.E R2, desc[UR4][R4.64] ;  /* 0x0000000404027981 */ /* 0x0020a2000c1e1900 */
[----:B------:R-:W-:Y:S01]  /*0110*/  MOV R0, 0x0 ;  /* 0x0000000000007802 */ /* 0x000fe20000000f00 */
[----:B------:R-:W0:Y:S03]  /*0120*/  LDCU.64 UR4, c[0x4][0x8] ;  /* 0x01000100ff0477ac */ /* 0x000e260008000a00 */
[----:B------:R1:W3:Y:S01]  /*0130*/  LDC.64 R12, c[0x4][R0] ;  /* 0x01000000000c7b82 */ /* 0x0002e20000000a00 */
[----:B0-----:R-:W-:Y:S02]  /*0140*/  IMAD.U32 R4, RZ, RZ, UR4 ;  /* 0x00000004ff047e24 */ /* 0x001fe4000f8e00ff */
[----:B------:R-:W-:Y:S01]  /*0150*/  IMAD.U32 R5, RZ, RZ, UR5 ;  /* 0x00000005ff057e24 */ /* 0x000fe2000f8e00ff */
[C---:B--2---:R-:W-:Y:S01]  /*0160*/  LOP3.LUT R8, R2.reuse, 0xf0, RZ, 0xfc, !PT ;  /* 0x000000f002087812 */ /* 0x044fe200078efcff */
[C---:B------:R-:W-:Y:S01]  /*0170*/  IMAD.SHL.U32 R10, R2.reuse, 0x2, RZ ;  /* 0x00000002020a7824 */ /* 0x040fe200078e00ff */
[----:B------:R-:W-:-:S02]  /*0180*/  LOP3.LUT R9, R2, 0xff, RZ, 0x3c, !PT ;  /* 0x000000ff02097812 */ /* 0x000fc400078e3cff */
[----:B------:R-:W-:Y:S02]  /*0190*/  LOP3.LUT R3, R2, 0xf, RZ, 0xc0, !PT ;  /* 0x0000000f02037812 */ /* 0x000fe400078ec0ff */
[----:B------:R-:W-:Y:S01]  /*01a0*/  SHF.R.S32.HI R11, RZ, 0x1, R2 ;  /* 0x00000001ff0b7819 */ /* 0x000fe20000011402 */
[----:B------:R1:W-:Y:S04]  /*01b0*/  STL.64 [R1+0x8], R8 ;  /* 0x0000080801007387 */ /* 0x0003e80000100a00 */
[----:B------:R1:W-:Y:S04]  /*01c0*/  STL.64 [R1], R2 ;  /* 0x0000000201007387 */ /* 0x0003e80000100a00 */
[----:B---3--:R1:W-:Y:S02]  /*01d0*/  STL.64 [R1+0x10], R10 ;  /* 0x0000100a01007387 */ /* 0x0083e40000100a00 */
[----:B------:R-:W-:-:S07]  /*01e0*/  LEPC R20, `(.L_x_0) ;  /* 0x000000001014794e */ /* 0x000fce0000000000 */
[----:B-1----:R-:W-:Y:S05]  /*01f0*/  CALL.ABS.NOINC R12 ;  /* 0x000000000c007343 */ /* 0x002fea0003c00000 */
.L_x_0:
[----:B------:R-:W-:Y:S05]  /*0200*/  EXIT ;  /* 0x000000000000794d */ /* 0x000fea0003800000 */
.L_x_1:
[----:B------:R-:W-:-:S00]  /*0210*/  BRA `(.L_x_1) ;  /* 0xfffffffc00fc7947 */ /* 0x000fc0000383ffff */
[----:B------:R-:W-:-:S00]  /*0220*/  NOP ;  /* 0x0000000000007918 */ /* 0x000fc00000000000 */
        /* <DEDUP_REMOVED lines=13> */
.L_x_2:


//--------------------- .nv.global.init           --------------------------
	.section	.nv.global.init,"aw",@progbits
.nv.global.init:
	.type		$str,@object
	.size		$str,(.L_0 - $str)
$str:
        /*0000*/ 	.byte	0x49, 0x6e, 0x70, 0x75, 0x74, 0x3a, 0x20, 0x25, 0x64, 0x2c, 0x20, 0x41, 0x4e, 0x44, 0x3a, 0x20
        /*0010*/ 	.byte	0x25, 0x64, 0x2c, 0x20, 0x4f, 0x52, 0x3a, 0x20, 0x25, 0x64, 0x2c, 0x20, 0x58, 0x4f, 0x52, 0x3a
        /*0020*/ 	.byte	0x20, 0x25, 0x64, 0x2c, 0x20, 0x4c, 0x65, 0x66, 0x74, 0x20, 0x53, 0x68, 0x69, 0x66, 0x74, 0x3a
        /*0030*/ 	.byte	0x20, 0x25, 0x64, 0x2c, 0x20, 0x52, 0x69, 0x67, 0x68, 0x74, 0x20, 0x53, 0x68, 0x69, 0x66, 0x74
        /*0040*/ 	.byte	0x3a, 0x20, 0x25, 0x64, 0x0a, 0x00
.L_0:


//--------------------- .nv.shared.reserved.0     --------------------------
	.section	.nv.shared.reserved.0,"aw",@nobits
	.weak		__nv_reservedSMEM_offset_0_alias
	.size		__nv_reservedSMEM_offset_0_alias, 0, 64
	.other		__nv_reservedSMEM_offset_0_alias,@"STO_CUDA_RESERVED_SHARED STV_DEFAULT"
__nv_reservedSMEM_offset_0_alias:
	.zero		0
	.zero		64


//--------------------- .nv.constant0._Z15bitManipulationPii --------------------------
	.section	.nv.constant0._Z15bitManipulationPii,"a",@progbits
	.sectionflags	@""
	.align	4
.nv.constant0._Z15bitManipulationPii:
	.zero		908


//--------------------- SYMBOLS --------------------------

	.type		.nv.reservedSmem.offset0,@object
	.size		.nv.reservedSmem.offset0,0x4
	.type		vprintf,@function
